	.headerflags	@"EF_CUDA_TEXMODE_UNIFIED EF_CUDA_64BIT_ADDRESS EF_CUDA_ACCELERATORS EF_CUDA_SM90 EF_CUDA_VIRTUAL_SM(EF_CUDA_SM90)"
	.elftype	@"ET_EXEC"


//--------------------- .nv.info                  --------------------------
	.section	.nv.info,"",@"SHT_CUDA_INFO"
	.align	4


	//----- nvinfo : EIATTR_REGCOUNT
	.align		4
        /*0000*/ 	.byte	0x04, 0x2f
        /*0002*/ 	.short	(.L_3 - .L_2)
	.align		4
.L_2:
        /*0004*/ 	.word	index@(triton_poi_fused__native_batch_norm_legit_no_training_add_convolution_div_relu_16)
        /*0008*/ 	.word	0x00000018


	//----- nvinfo : EIATTR_MIN_STACK_SIZE
	.align		4
.L_3:
        /*000c*/ 	.byte	0x04, 0x12
        /*000e*/ 	.short	(.L_5 - .L_4)
	.align		4
.L_4:
        /*0010*/ 	.word	index@(triton_poi_fused__native_batch_norm_legit_no_training_add_convolution_div_relu_16)
        /*0014*/ 	.word	0x00000000


	//----- nvinfo : EIATTR_FRAME_SIZE
	.align		4
.L_5:
        /*0018*/ 	.byte	0x04, 0x11
        /*001a*/ 	.short	(.L_7 - .L_6)
	.align		4
.L_6:
        /*001c*/ 	.word	index@(triton_poi_fused__native_batch_norm_legit_no_training_add_convolution_div_relu_16)
        /*0020*/ 	.word	0x00000000


	//----- nvinfo : EIATTR_MIN_STACK_SIZE
	.align		4
.L_7:
        /*0024*/ 	.byte	0x04, 0x12
        /*0026*/ 	.short	(.L_9 - .L_8)
	.align		4
.L_8:
        /*0028*/ 	.word	index@(triton_poi_fused__native_batch_norm_legit_no_training_add_convolution_div_relu_16)
        /*002c*/ 	.word	0x00000000
.L_9:


//--------------------- .nv.info.triton_poi_fused__native_batch_norm_legit_no_training_add_convolution_div_relu_16 --------------------------
	.section	.nv.info.triton_poi_fused__native_batch_norm_legit_no_training_add_convolution_div_relu_16,"",@"SHT_CUDA_INFO"
	.sectionflags	@""
	.align	4


	//----- nvinfo : EIATTR_CUDA_API_VERSION
	.align		4
        /*0000*/ 	.byte	0x04, 0x37
        /*0002*/ 	.short	(.L_11 - .L_10)
.L_10:
        /*0004*/ 	.word	0x0000007c


	//----- nvinfo : EIATTR_KPARAM_INFO
	.align		4
.L_11:
        /*0008*/ 	.byte	0x04, 0x17
        /*000a*/ 	.short	(.L_13 - .L_12)
.L_12:
        /*000c*/ 	.word	0x00000000
        /*0010*/ 	.short	0x0008
        /*0012*/ 	.short	0x0040
        /*0014*/ 	.byte	0x00, 0xf0, 0x11, 0x00


	//----- nvinfo : EIATTR_KPARAM_INFO
	.align		4
.L_13:
        /*0018*/ 	.byte	0x04, 0x17
        /*001a*/ 	.short	(.L_15 - .L_14)
.L_14:
        /*001c*/ 	.word	0x00000000
        /*0020*/ 	.short	0x0007
        /*0022*/ 	.short	0x0038
        /*0024*/ 	.byte	0x00, 0xf4, 0x21, 0x00


	//----- nvinfo : EIATTR_KPARAM_INFO
	.align		4
.L_15:
        /*0028*/ 	.byte	0x04, 0x17
        /*002a*/ 	.short	(.L_17 - .L_16)
.L_16:
        /*002c*/ 	.word	0x00000000
        /*0030*/ 	.short	0x0006
        /*0032*/ 	.short	0x0030
        /*0034*/ 	.byte	0x00, 0xf4, 0x21, 0x00


	//----- nvinfo : EIATTR_KPARAM_INFO
	.align		4
.L_17:
        /*0038*/ 	.byte	0x04, 0x17
        /*003a*/ 	.short	(.L_19 - .L_18)
.L_18:
        /*003c*/ 	.word	0x00000000
        /*0040*/ 	.short	0x0005
        /*0042*/ 	.short	0x0028
        /*0044*/ 	.byte	0x00, 0xf4, 0x21, 0x00


	//----- nvinfo : EIATTR_KPARAM_INFO
	.align		4
.L_19:
        /*0048*/ 	.byte	0x04, 0x17
        /*004a*/ 	.short	(.L_21 - .L_20)
.L_20:
        /*004c*/ 	.word	0x00000000
        /*0050*/ 	.short	0x0004
        /*0052*/ 	.short	0x0020
        /*0054*/ 	.byte	0x00, 0xf4, 0x21, 0x00


	//----- nvinfo : EIATTR_KPARAM_INFO
	.align		4
.L_21:
        /*0058*/ 	.byte	0x04, 0x17
        /*005a*/ 	.short	(.L_23 - .L_22)
.L_22:
        /*005c*/ 	.word	0x00000000
        /*0060*/ 	.short	0x0003
        /*0062*/ 	.short	0x0018
        /*0064*/ 	.byte	0x00, 0xf4, 0x21, 0x00


	//----- nvinfo : EIATTR_KPARAM_INFO
	.align		4
.L_23:
        /*0068*/ 	.byte	0x04, 0x17
        /*006a*/ 	.short	(.L_25 - .L_24)
.L_24:
        /*006c*/ 	.word	0x00000000
        /*0070*/ 	.short	0x0002
        /*0072*/ 	.short	0x0010
        /*0074*/ 	.byte	0x00, 0xf4, 0x21, 0x00


	//----- nvinfo : EIATTR_KPARAM_INFO
	.align		4
.L_25:
        /*0078*/ 	.byte	0x04, 0x17
        /*007a*/ 	.short	(.L_27 - .L_26)
.L_26:
        /*007c*/ 	.word	0x00000000
        /*0080*/ 	.short	0x0001
        /*0082*/ 	.short	0x0008
        /*0084*/ 	.byte	0x00, 0xf4, 0x21, 0x00


	//----- nvinfo : EIATTR_KPARAM_INFO
	.align		4
.L_27:
        /*0088*/ 	.byte	0x04, 0x17
        /*008a*/ 	.short	(.L_29 - .L_28)
.L_28:
        /*008c*/ 	.word	0x00000000
        /*0090*/ 	.short	0x0000
        /*0092*/ 	.short	0x0000
        /*0094*/ 	.byte	0x00, 0xf4, 0x21, 0x00


	//----- nvinfo : EIATTR_SPARSE_MMA_MASK
	.align		4
.L_29:
        /*0098*/ 	.byte	0x03, 0x50
        /*009a*/ 	.short	0x0000


	//----- nvinfo : EIATTR_MAXREG_COUNT
	.align		4
        /*009c*/ 	.byte	0x03, 0x1b
        /*009e*/ 	.short	0x00ff


	//----- nvinfo : EIATTR_EXIT_INSTR_OFFSETS
	.align		4
        /*00a0*/ 	.byte	0x04, 0x1c
        /*00a2*/ 	.short	(.L_31 - .L_30)


	//   ....[0]....
.L_30:
        /*00a4*/ 	.word	0x00000420


	//----- nvinfo : EIATTR_REQNTID
	.align		4
.L_31:
        /*00a8*/ 	.byte	0x04, 0x10
        /*00aa*/ 	.short	(.L_33 - .L_32)
.L_32:
        /*00ac*/ 	.word	0x00000080
        /*00b0*/ 	.word	0x00000001
        /*00b4*/ 	.word	0x00000001


	//----- nvinfo : EIATTR_CBANK_PARAM_SIZE
	.align		4
.L_33:
        /*00b8*/ 	.byte	0x03, 0x19
        /*00ba*/ 	.short	0x0044


	//----- nvinfo : EIATTR_PARAM_CBANK
	.align		4
        /*00bc*/ 	.byte	0x04, 0x0a
        /*00be*/ 	.short	(.L_35 - .L_34)
	.align		4
.L_34:
        /*00c0*/ 	.word	index@(.nv.constant0.triton_poi_fused__native_batch_norm_legit_no_training_add_convolution_div_relu_16)
        /*00c4*/ 	.short	0x0210
        /*00c6*/ 	.short	0x0044


	//----- nvinfo : EIATTR_SW_WAR
	.align		4
.L_35:
        /*00c8*/ 	.byte	0x04, 0x36
        /*00ca*/ 	.short	(.L_37 - .L_36)
.L_36:
        /*00cc*/ 	.word	0x00000008
.L_37:


//--------------------- .nv.callgraph             --------------------------
	.section	.nv.callgraph,"",@"SHT_CUDA_CALLGRAPH"
	.align	4
	.sectionentsize	8
	.align		4
        /*0000*/ 	.word	0x00000000
	.align		4
        /*0004*/ 	.word	0xffffffff
	.align		4
        /*0008*/ 	.word	0x00000000
	.align		4
        /*000c*/ 	.word	0xfffffffe
	.align		4
        /*0010*/ 	.word	0x00000000
	.align		4
        /*0014*/ 	.word	0xfffffffd
	.align		4
        /*0018*/ 	.word	0x00000000
	.align		4
        /*001c*/ 	.word	0xfffffffc


//--------------------- .nv.constant4             --------------------------
	.section	.nv.constant4,"a",@progbits
	.align	8
	.align		8
.nv.constant4:
        /*0000*/ 	.dword	_$_str
	.align		8
        /*0008*/ 	.dword	_$_str_$_2


//--------------------- .text.triton_poi_fused__native_batch_norm_legit_no_training_add_convolution_div_relu_16 --------------------------
	.section	.text.triton_poi_fused__native_batch_norm_legit_no_training_add_convolution_div_relu_16,"ax",@progbits
	.align	128
        .global         triton_poi_fused__native_batch_norm_legit_no_training_add_convolution_div_relu_16
        .type           triton_poi_fused__native_batch_norm_legit_no_training_add_convolution_div_relu_16,@function
        .size           triton_poi_fused__native_batch_norm_legit_no_training_add_convolution_div_relu_16,(.L_x_1 - triton_poi_fused__native_batch_norm_legit_no_training_add_convolution_div_relu_16)
        .other          triton_poi_fused__native_batch_norm_legit_no_training_add_convolution_div_relu_16,@"STO_CUDA_ENTRY STV_DEFAULT"
triton_poi_fused__native_batch_norm_legit_no_training_add_convolution_div_relu_16:
.text.triton_poi_fused__native_batch_norm_legit_no_training_add_convolution_div_relu_16:
[----:B------:R-:W-:Y:S01]  /*0000*/  LDC R1, c[0x0][0x28] ;  /* 0x00000a00ff017b82 */ /* 0x000fe20000000800 */
[----:B------:R-:W1:Y:S07]  /*0010*/  S2R R0, SR_TID.X ;  /* 0x0000000000007919 */ /* 0x000e6e0000002100 */
[----:B------:R-:W2:Y:S01]  /*0020*/  LDC.64 R8, c[0x0][0x228] ;  /* 0x00008a00ff087b82 */ /* 0x000ea20000000a00 */
[----:B------:R-:W-:Y:S01]  /*0030*/  ULDC.64 UR4, c[0x0][0x208] ;  /* 0x0000820000047ab9 */ /* 0x000fe20000000a00 */
[----:B------:R-:W3:Y:S06]  /*0040*/  S2R R7, SR_CTAID.X ;  /* 0x0000000000077919 */ /* 0x000eec0000002500 */
[----:B------:R-:W4:Y:S08]  /*0050*/  LDC.64 R16, c[0x0][0x218] ;  /* 0x00008600ff107b82 */ /* 0x000f300000000a00 */
[----:B------:R-:W5:Y:S08]  /*0060*/  LDC.64 R18, c[0x0][0x220] ;  /* 0x00008800ff127b82 */ /* 0x000f700000000a00 */
[----:B------:R-:W4:Y:S01]  /*0070*/  LDC.64 R12, c[0x0][0x230] ;  /* 0x00008c00ff0c7b82 */ /* 0x000f220000000a00 */
[----:B-1----:R-:W-:-:S07]  /*0080*/  SHF.L.U32 R0, R0, 0x1, RZ ;  /* 0x0000000100007819 */ /* 0x002fce00000006ff */
[----:B------:R-:W1:Y:S01]  /*0090*/  LDC.64 R10, c[0x0][0x238] ;  /* 0x00008e00ff0a7b82 */ /* 0x000e620000000a00 */
[----:B---3--:R-:W-:Y:S02]  /*00a0*/  SHF.R.S32.HI R2, RZ, 0x17, R7 ;  /* 0x00000017ff027819 */ /* 0x008fe40000011407 */
[----:B------:R-:W-:Y:S02]  /*00b0*/  LOP3.LUT R0, R0, 0xfe, RZ, 0xc0, !PT ;  /* 0x000000fe00007812 */ /* 0x000fe400078ec0ff */
[----:B------:R-:W-:-:S03]  /*00c0*/  SGXT R2, R2, 0x1 ;  /* 0x000000010202781a */ /* 0x000fc60000000200 */
[----:B------:R-:W3:Y:S01]  /*00d0*/  LDC.64 R4, c[0x0][0x240] ;  /* 0x00009000ff047b82 */ /* 0x000ee20000000a00 */
[----:B------:R-:W-:-:S04]  /*00e0*/  LEA R7, R7, R0, 0x8 ;  /* 0x0000000007077211 */ /* 0x000fc800078e40ff */
[----:B------:R-:W-:-:S04]  /*00f0*/  LEA.HI R2, R2, R7, RZ, 0x8 ;  /* 0x0000000702027211 */ /* 0x000fc800078f40ff */
[----:B------:R-:W-:-:S04]  /*0100*/  SHF.R.S32.HI R2, RZ, 0x8, R2 ;  /* 0x00000008ff027819 */ /* 0x000fc80000011402 */
[----:B------:R-:W-:-:S04]  /*0110*/  LEA.HI R0, R2, R2, RZ, 0x4 ;  /* 0x0000000202007211 */ /* 0x000fc800078f20ff */
[----:B------:R-:W-:-:S04]  /*0120*/  LOP3.LUT R15, R0, 0xfffffff0, RZ, 0xc0, !PT ;  /* 0xfffffff0000f7812 */ /* 0x000fc800078ec0ff */
[----:B------:R-:W-:Y:S02]  /*0130*/  IADD3 R15, R2, -R15, RZ ;  /* 0x8000000f020f7210 */ /* 0x000fe40007ffe0ff */
[----:B------:R-:W1:Y:S03]  /*0140*/  LDC.64 R2, c[0x0][0x210] ;  /* 0x00008400ff027b82 */ /* 0x000e660000000a00 */
[----:B--2---:R-:W-:-:S05]  /*0150*/  IMAD.WIDE R8, R15, 0x4, R8 ;  /* 0x000000040f087825 */ /* 0x004fca00078e0208 */
[----:B------:R-:W2:Y:S01]  /*0160*/  LDG.E.EL R0, desc[UR4][R8.64] ;  /* 0x0000000408007981 */ /* 0x000ea2000c2e1900 */
[----:B----4-:R-:W-:-:S04]  /*0170*/  IMAD.WIDE R16, R15, 0x4, R16 ;  /* 0x000000040f107825 */ /* 0x010fc800078e0210 */
[----:B-----5:R-:W-:Y:S01]  /*0180*/  IMAD.WIDE R18, R15, 0x4, R18 ;  /* 0x000000040f127825 */ /* 0x020fe200078e0212 */
[----:B------:R-:W4:Y:S04]  /*0190*/  LDG.E.EL R6, desc[UR4][R16.64] ;  /* 0x0000000410067981 */ /* 0x000f28000c2e1900 */
[----:B------:R-:W5:Y:S01]  /*01a0*/  LDG.E.EL R14, desc[UR4][R18.64] ;  /* 0x00000004120e7981 */ /* 0x000f62000c2e1900 */
[----:B01----:R-:W-:-:S05]  /*01b0*/  IMAD.WIDE R2, R7, 0x4, R2 ;  /* 0x0000000407027825 */ /* 0x003fca00078e0202 */
[----:B------:R-:W4:Y:S01]  /*01c0*/  LDG.E.64 R8, desc[UR4][R2.64] ;  /* 0x0000000402087981 */ /* 0x000f22000c1e1b00 */
[----:B------:R-:W-:-:S04]  /*01d0*/  IMAD.WIDE R12, R15, 0x4, R12 ;  /* 0x000000040f0c7825 */ /* 0x000fc800078e020c */
[----:B------:R-:W-:Y:S02]  /*01e0*/  IMAD.WIDE R20, R15, 0x4, R10 ;  /* 0x000000040f147825 */ /* 0x000fe400078e020a */
[----:B------:R0:W5:Y:S04]  /*01f0*/  LDG.E.EL R10, desc[UR4][R12.64] ;  /* 0x000000040c0a7981 */ /* 0x000168000c2e1900 */
[----:B------:R-:W5:Y:S01]  /*0200*/  LDG.E.EL R11, desc[UR4][R20.64] ;  /* 0x00000004140b7981 */ /* 0x000f62000c2e1900 */
[----:B---3--:R-:W-:-:S06]  /*0210*/  IMAD.WIDE R4, R7, 0x4, R4 ;  /* 0x0000000407047825 */ /* 0x008fcc00078e0204 */
[----:B------:R-:W3:Y:S01]  /*0220*/  LDG.E.64 R4, desc[UR4][R4.64] ;  /* 0x0000000404047981 */ /* 0x000ee2000c1e1b00 */
[----:B0-----:R-:W-:Y:S01]  /*0230*/  HFMA2.MMA R12, -RZ, RZ, 1.625, 0 ;  /* 0x3e800000ff0c7435 */ /* 0x001fe200000001ff */
[----:B--2---:R-:W-:-:S04]  /*0240*/  FADD R0, R0, 9.9999997473787516356e-06 ;  /* 0x3727c5ac00007421 */ /* 0x004fc80000000000 */
[----:B------:R-:W0:Y:S02]  /*0250*/  MUFU.SQRT R15, R0 ;  /* 0x00000000000f7308 */ /* 0x000e240000002000 */
[C---:B0-----:R-:W-:Y:S02]  /*0260*/  FSETP.GT.AND P0, PT, R15.reuse, 8.50705917302346158658e+37, PT ;  /* 0x7e8000000f00780b */ /* 0x041fe40003f04000 */
[----:B------:R-:W-:-:S11]  /*0270*/  FSETP.GEU.AND P1, PT, R15, 1.175494350822287508e-38, PT ;  /* 0x008000000f00780b */ /* 0x000fd60003f2e000 */
[----:B------:R-:W-:-:S04]  /*0280*/  @P0 FMUL R15, R15, 0.25 ;  /* 0x3e8000000f0f0820 */ /* 0x000fc80000400000 */
[----:B------:R-:W-:-:S06]  /*0290*/  @!P1 FMUL R15, R15, 16777216 ;  /* 0x4b8000000f0f9820 */ /* 0x000fcc0000400000 */
[----:B------:R-:W0:Y:S01]  /*02a0*/  MUFU.RCP R15, R15 ;  /* 0x0000000f000f7308 */ /* 0x000e220000001000 */
[----:B------:R-:W-:Y:S01]  /*02b0*/  FSEL R12, R12, 1, P0 ;  /* 0x3f8000000c0c7808 */ /* 0x000fe20000000000 */
[--C-:B----4-:R-:W-:Y:S01]  /*02c0*/  FADD R8, R8, R6.reuse ;  /* 0x0000000608087221 */ /* 0x110fe20000000000 */
[----:B------:R-:W-:-:S03]  /*02d0*/  FADD R9, R9, R6 ;  /* 0x0000000609097221 */ /* 0x000fc60000000000 */
[----:B------:R-:W-:Y:S01]  /*02e0*/  @!P1 FMUL R12, R12, 16777216 ;  /* 0x4b8000000c0c9820 */ /* 0x000fe20000400000 */
[C---:B-----5:R-:W-:Y:S01]  /*02f0*/  FADD R0, -R14.reuse, R8 ;  /* 0x000000080e007221 */ /* 0x060fe20000000100 */
[----:B------:R-:W-:Y:S02]  /*0300*/  FADD R14, -R14, R9 ;  /* 0x000000090e0e7221 */ /* 0x000fe40000000100 */
[----:B0-----:R-:W-:Y:S02]  /*0310*/  FMUL R17, R15, R12 ;  /* 0x0000000c0f117220 */ /* 0x001fe40000400000 */
[----:B------:R-:W0:Y:S02]  /*0320*/  LDC.64 R12, c[0x0][0x248] ;  /* 0x00009200ff0c7b82 */ /* 0x000e240000000a00 */
[-C--:B------:R-:W-:Y:S01]  /*0330*/  FMUL R0, R0, R17.reuse ;  /* 0x0000001100007220 */ /* 0x080fe20000400000 */
[----:B------:R-:W-:-:S03]  /*0340*/  FMUL R14, R14, R17 ;  /* 0x000000110e0e7220 */ /* 0x000fc60000400000 */
[C-C-:B------:R-:W-:Y:S01]  /*0350*/  FFMA R0, R10.reuse, R0, R11.reuse ;  /* 0x000000000a007223 */ /* 0x140fe2000000000b */
[----:B------:R-:W-:-:S04]  /*0360*/  FFMA R14, R10, R14, R11 ;  /* 0x0000000e0a0e7223 */ /* 0x000fc8000000000b */
[----:B------:R-:W-:Y:S02]  /*0370*/  FSETP.GEU.AND P0, PT, R0, RZ, PT ;  /* 0x000000ff0000720b */ /* 0x000fe40003f0e000 */
[----:B------:R-:W-:Y:S02]  /*0380*/  FSETP.GEU.AND P1, PT, R14, RZ, PT ;  /* 0x000000ff0e00720b */ /* 0x000fe40003f2e000 */
[----:B------:R-:W-:Y:S02]  /*0390*/  FSEL R11, R0, RZ, P0 ;  /* 0x000000ff000b7208 */ /* 0x000fe40000000000 */
[----:B------:R-:W-:-:S03]  /*03a0*/  FSEL R14, R14, RZ, P1 ;  /* 0x000000ff0e0e7208 */ /* 0x000fc60000800000 */
[----:B---3--:R-:W-:Y:S02]  /*03b0*/  FADD R4, R4, R11 ;  /* 0x0000000b04047221 */ /* 0x008fe40000000000 */
[----:B------:R-:W-:Y:S01]  /*03c0*/  FADD R5, R5, R14 ;  /* 0x0000000e05057221 */ /* 0x000fe20000000000 */
[----:B0-----:R-:W-:-:S04]  /*03d0*/  IMAD.WIDE R12, R7, 0x4, R12 ;  /* 0x00000004070c7825 */ /* 0x001fc800078e020c */
[----:B------:R-:W-:Y:S01]  /*03e0*/  FMUL R4, R4, 0.5 ;  /* 0x3f00000004047820 */ /* 0x000fe20000400000 */
[----:B------:R-:W-:Y:S01]  /*03f0*/  FMUL R5, R5, 0.5 ;  /* 0x3f00000005057820 */ /* 0x000fe20000400000 */
[----:B------:R-:W-:Y:S04]  /*0400*/  STG.E.64 desc[UR4][R2.64], R8 ;  /* 0x0000000802007986 */ /* 0x000fe8000c101b04 */
[----:B------:R-:W-:Y:S01]  /*0410*/  STG.E.64 desc[UR4][R12.64], R4 ;  /* 0x000000040c007986 */ /* 0x000fe2000c101b04 */
[----:B------:R-:W-:Y:S05]  /*0420*/  EXIT ;  /* 0x000000000000794d */ /* 0x000fea0003800000 */
.L_x_0:
[----:B------:R-:W-:-:S00]  /*0430*/  BRA `(.L_x_0) ;  /* 0xfffffffc00fc7947 */ /* 0x000fc0000383ffff */
[----:B------:R-:W-:-:S00]  /*0440*/  NOP ;  /* 0x0000000000007918 */ /* 0x000fc00000000000 */
        /* <DEDUP_REMOVED lines=11> */
.L_x_1:


//--------------------- .nv.global.init           --------------------------
	.section	.nv.global.init,"aw",@progbits
.nv.global.init:
	.type		_$_str,@object
	.size		_$_str,(_$_str_$_2 - _$_str)
_$_str:
        /*0000*/ 	.byte	0x5f, 0x5f, 0x43, 0x55, 0x44, 0x41, 0x5f, 0x46, 0x54, 0x5a, 0x00
	.type		_$_str_$_2,@object
	.size		_$_str_$_2,(.L_1 - _$_str_$_2)
_$_str_$_2:
        /*000b*/ 	.byte	0x5f, 0x5f, 0x43, 0x55, 0x44, 0x41, 0x5f, 0x50, 0x52, 0x45, 0x43, 0x5f, 0x53, 0x51, 0x52, 0x54
        /*001b*/ 	.byte	0x00
.L_1:


//--------------------- .nv.constant0.triton_poi_fused__native_batch_norm_legit_no_training_add_convolution_div_relu_16 --------------------------
	.section	.nv.constant0.triton_poi_fused__native_batch_norm_legit_no_training_add_convolution_div_relu_16,"a",@progbits
	.sectionflags	@""
	.align	4
.nv.constant0.triton_poi_fused__native_batch_norm_legit_no_training_add_convolution_div_relu_16:
	.zero		596
